//
// Generated by NVIDIA NVVM Compiler
//
// Compiler Build ID: CL-36424714
// Cuda compilation tools, release 13.0, V13.0.88
// Based on NVVM 20.0.0
//

.version 9.0
.target sm_100
.address_size 64

	// .globl	_Z13scanBlkKernelPiiS_S_
.extern .shared .align 16 .b8 s_data[];

.visible .entry _Z13scanBlkKernelPiiS_S_(
	.param .u64 .ptr .align 1 _Z13scanBlkKernelPiiS_S__param_0,
	.param .u32 _Z13scanBlkKernelPiiS_S__param_1,
	.param .u64 .ptr .align 1 _Z13scanBlkKernelPiiS_S__param_2,
	.param .u64 .ptr .align 1 _Z13scanBlkKernelPiiS_S__param_3
)
{
	.reg .pred 	%p<10>;
	.reg .b32 	%r<32>;
	.reg .b64 	%rd<13>;

	ld.param.u64 	%rd1, [_Z13scanBlkKernelPiiS_S__param_0];
	ld.param.u32 	%r11, [_Z13scanBlkKernelPiiS_S__param_1];
	ld.param.u64 	%rd2, [_Z13scanBlkKernelPiiS_S__param_2];
	ld.param.u64 	%rd3, [_Z13scanBlkKernelPiiS_S__param_3];
	mov.u32 	%r1, %ctaid.x;
	mov.u32 	%r2, %ntid.x;
	mov.u32 	%r3, %tid.x;
	mad.lo.s32 	%r4, %r1, %r2, %r3;
	setp.ge.s32 	%p1, %r4, %r11;
	shl.b32 	%r12, %r3, 2;
	mov.u32 	%r13, s_data;
	add.s32 	%r5, %r13, %r12;
	@%p1 bra 	$L__BB0_2;
	cvta.to.global.u64 	%rd4, %rd1;
	mul.wide.s32 	%rd5, %r4, 4;
	add.s64 	%rd6, %rd4, %rd5;
	ld.global.u32 	%r15, [%rd6];
	st.shared.u32 	[%r5], %r15;
	bra.uni 	$L__BB0_3;
$L__BB0_2:
	mov.b32 	%r14, 0;
	st.shared.u32 	[%r5], %r14;
$L__BB0_3:
	bar.sync 	0;
	setp.lt.u32 	%p2, %r2, 2;
	@%p2 bra 	$L__BB0_10;
	mov.b32 	%r30, 1;
$L__BB0_5:
	setp.lt.u32 	%p3, %r3, %r30;
	@%p3 bra 	$L__BB0_7;
	sub.s32 	%r18, %r3, %r30;
	shl.b32 	%r19, %r18, 2;
	add.s32 	%r21, %r13, %r19;
	ld.shared.u32 	%r31, [%r21];
$L__BB0_7:
	setp.lt.u32 	%p4, %r3, %r30;
	bar.sync 	0;
	@%p4 bra 	$L__BB0_9;
	ld.shared.u32 	%r22, [%r5];
	add.s32 	%r23, %r22, %r31;
	st.shared.u32 	[%r5], %r23;
$L__BB0_9:
	bar.sync 	0;
	shl.b32 	%r30, %r30, 1;
	setp.lt.u32 	%p5, %r30, %r2;
	@%p5 bra 	$L__BB0_5;
$L__BB0_10:
	setp.ge.s32 	%p6, %r4, %r11;
	@%p6 bra 	$L__BB0_12;
	ld.shared.u32 	%r24, [%r5];
	cvta.to.global.u64 	%rd7, %rd2;
	mul.wide.s32 	%rd8, %r4, 4;
	add.s64 	%rd9, %rd7, %rd8;
	st.global.u32 	[%rd9], %r24;
$L__BB0_12:
	setp.eq.s64 	%p7, %rd3, 0;
	setp.ne.s32 	%p8, %r3, 0;
	or.pred  	%p9, %p8, %p7;
	@%p9 bra 	$L__BB0_14;
	shl.b32 	%r25, %r2, 2;
	add.s32 	%r27, %r13, %r25;
	ld.shared.u32 	%r28, [%r27+-4];
	cvta.to.global.u64 	%rd10, %rd3;
	mul.wide.u32 	%rd11, %r1, 4;
	add.s64 	%rd12, %rd10, %rd11;
	st.global.u32 	[%rd12], %r28;
$L__BB0_14:
	ret;

}
	// .globl	_Z14scanBlkKernel2PiiS_S_
.visible .entry _Z14scanBlkKernel2PiiS_S_(
	.param .u64 .ptr .align 1 _Z14scanBlkKernel2PiiS_S__param_0,
	.param .u32 _Z14scanBlkKernel2PiiS_S__param_1,
	.param .u64 .ptr .align 1 _Z14scanBlkKernel2PiiS_S__param_2,
	.param .u64 .ptr .align 1 _Z14scanBlkKernel2PiiS_S__param_3
)
{
	.reg .pred 	%p<13>;
	.reg .b32 	%r<54>;
	.reg .b64 	%rd<17>;

	ld.param.u64 	%rd4, [_Z14scanBlkKernel2PiiS_S__param_0];
	ld.param.u32 	%r16, [_Z14scanBlkKernel2PiiS_S__param_1];
	ld.param.u64 	%rd5, [_Z14scanBlkKernel2PiiS_S__param_2];
	ld.param.u64 	%rd3, [_Z14scanBlkKernel2PiiS_S__param_3];
	cvta.to.global.u64 	%rd1, %rd5;
	cvta.to.global.u64 	%rd2, %rd4;
	mov.u32 	%r1, %ctaid.x;
	mov.u32 	%r53, %ntid.x;
	mul.lo.s32 	%r17, %r1, %r53;
	shl.b32 	%r18, %r17, 1;
	mov.u32 	%r3, %tid.x;
	add.s32 	%r4, %r18, %r3;
	add.s32 	%r5, %r4, %r53;
	setp.ge.s32 	%p1, %r4, %r16;
	shl.b32 	%r19, %r3, 2;
	mov.u32 	%r20, s_data;
	add.s32 	%r6, %r20, %r19;
	@%p1 bra 	$L__BB1_2;
	mul.wide.s32 	%rd6, %r4, 4;
	add.s64 	%rd7, %rd2, %rd6;
	ld.global.u32 	%r21, [%rd7];
	st.shared.u32 	[%r6], %r21;
$L__BB1_2:
	setp.ge.s32 	%p2, %r5, %r16;
	shl.b32 	%r22, %r53, 2;
	add.s32 	%r7, %r6, %r22;
	@%p2 bra 	$L__BB1_4;
	mul.wide.s32 	%rd8, %r5, 4;
	add.s64 	%rd9, %rd2, %rd8;
	ld.global.u32 	%r23, [%rd9];
	st.shared.u32 	[%r7], %r23;
$L__BB1_4:
	bar.sync 	0;
	shl.b32 	%r8, %r53, 1;
	shl.b32 	%r25, %r3, 1;
	add.s32 	%r9, %r25, 2;
	mov.b32 	%r52, 1;
$L__BB1_5:
	mul.lo.s32 	%r11, %r52, %r9;
	add.s32 	%r26, %r11, -1;
	setp.ge.u32 	%p3, %r26, %r8;
	@%p3 bra 	$L__BB1_7;
	sub.s32 	%r27, %r11, %r52;
	shl.b32 	%r28, %r27, 2;
	add.s32 	%r30, %r20, %r28;
	ld.shared.u32 	%r31, [%r30+-4];
	shl.b32 	%r32, %r52, 2;
	add.s32 	%r33, %r30, %r32;
	ld.shared.u32 	%r34, [%r33+-4];
	add.s32 	%r35, %r34, %r31;
	st.shared.u32 	[%r33+-4], %r35;
$L__BB1_7:
	bar.sync 	0;
	shl.b32 	%r52, %r52, 1;
	setp.lt.u32 	%p4, %r52, %r8;
	@%p4 bra 	$L__BB1_5;
	setp.lt.u32 	%p5, %r53, 2;
	@%p5 bra 	$L__BB1_12;
$L__BB1_9:
	shr.u32 	%r14, %r53, 1;
	mul.lo.s32 	%r15, %r14, %r9;
	add.s32 	%r36, %r15, %r14;
	add.s32 	%r37, %r36, -1;
	setp.ge.u32 	%p6, %r37, %r8;
	@%p6 bra 	$L__BB1_11;
	shl.b32 	%r38, %r15, 2;
	add.s32 	%r40, %r20, %r38;
	ld.shared.u32 	%r41, [%r40+-4];
	shl.b32 	%r42, %r14, 2;
	add.s32 	%r43, %r40, %r42;
	ld.shared.u32 	%r44, [%r43+-4];
	add.s32 	%r45, %r44, %r41;
	st.shared.u32 	[%r43+-4], %r45;
$L__BB1_11:
	bar.sync 	0;
	setp.gt.u32 	%p7, %r53, 3;
	mov.u32 	%r53, %r14;
	@%p7 bra 	$L__BB1_9;
$L__BB1_12:
	setp.ge.s32 	%p8, %r4, %r16;
	@%p8 bra 	$L__BB1_14;
	ld.shared.u32 	%r46, [%r6];
	mul.wide.s32 	%rd10, %r4, 4;
	add.s64 	%rd11, %rd1, %rd10;
	st.global.u32 	[%rd11], %r46;
$L__BB1_14:
	setp.ge.s32 	%p9, %r5, %r16;
	@%p9 bra 	$L__BB1_16;
	ld.shared.u32 	%r47, [%r7];
	mul.wide.s32 	%rd12, %r5, 4;
	add.s64 	%rd13, %rd1, %rd12;
	st.global.u32 	[%rd13], %r47;
$L__BB1_16:
	setp.eq.s64 	%p10, %rd3, 0;
	setp.ne.s32 	%p11, %r3, 0;
	or.pred  	%p12, %p11, %p10;
	@%p12 bra 	$L__BB1_18;
	shl.b32 	%r48, %r8, 2;
	add.s32 	%r50, %r20, %r48;
	ld.shared.u32 	%r51, [%r50+-4];
	cvta.to.global.u64 	%rd14, %rd3;
	mul.wide.u32 	%rd15, %r1, 4;
	add.s64 	%rd16, %rd14, %rd15;
	st.global.u32 	[%rd16], %r51;
$L__BB1_18:
	ret;

}
	// .globl	_Z13addPrevBlkSumPiS_i
.visible .entry _Z13addPrevBlkSumPiS_i(
	.param .u64 .ptr .align 1 _Z13addPrevBlkSumPiS_i_param_0,
	.param .u64 .ptr .align 1 _Z13addPrevBlkSumPiS_i_param_1,
	.param .u32 _Z13addPrevBlkSumPiS_i_param_2
)
{
	.reg .pred 	%p<2>;
	.reg .b32 	%r<10>;
	.reg .b64 	%rd<9>;

	ld.param.u64 	%rd1, [_Z13addPrevBlkSumPiS_i_param_0];
	ld.param.u64 	%rd2, [_Z13addPrevBlkSumPiS_i_param_1];
	ld.param.u32 	%r3, [_Z13addPrevBlkSumPiS_i_param_2];
	mov.u32 	%r1, %ctaid.x;
	mov.u32 	%r4, %ntid.x;
	mov.u32 	%r5, %tid.x;
	add.s32 	%r6, %r4, %r5;
	mad.lo.s32 	%r2, %r1, %r4, %r6;
	setp.ge.s32 	%p1, %r2, %r3;
	@%p1 bra 	$L__BB2_2;
	cvta.to.global.u64 	%rd3, %rd1;
	cvta.to.global.u64 	%rd4, %rd2;
	mul.wide.u32 	%rd5, %r1, 4;
	add.s64 	%rd6, %rd3, %rd5;
	ld.global.u32 	%r7, [%rd6];
	mul.wide.s32 	%rd7, %r2, 4;
	add.s64 	%rd8, %rd4, %rd7;
	ld.global.u32 	%r8, [%rd8];
	add.s32 	%r9, %r8, %r7;
	st.global.u32 	[%rd8], %r9;
$L__BB2_2:
	ret;

}


// ===== COMPILED SASS (sm_100) =====

	.target	sm_100

	.elftype	@"ET_EXEC"


//--------------------- .note.nv.tkinfo           --------------------------
	.section	.note.nv.tkinfo,"",@"SHT_NOTE"
	.sectionflags	@"SHF_NOTE_NV_TKINFO"
	.tkinfo
        /*0018*/ 	.word	0x00000002
        /*0030*/ 	.string	""
        /*0030*/ 	.string	"ptxas"
        /*0030*/ 	.string	"Cuda compilation tools, release 13.0, V13.0.88"
        /*0030*/ 	.string	"Build cuda_13.0.r13.0/compiler.36424714_0"
        /*0030*/ 	.string	"-arch sm_100 -m 64 "



//--------------------- .note.nv.cuinfo           --------------------------
	.section	.note.nv.cuinfo,"",@"SHT_NOTE"
	.sectionflags	@"SHF_NOTE_NV_CUINFO"
        /*0018*/ 	.short	0x0002
        /*001a*/ 	.short	0x0064
        /*001c*/ 	.short	0x0082
	.zero		2


//--------------------- .nv.info                  --------------------------
	.section	.nv.info,"",@"SHT_CUDA_INFO"
	.align	4


	//----- nvinfo : EIATTR_REGCOUNT
	.align		4
        /*0000*/ 	.byte	0x04, 0x2f
        /*0002*/ 	.short	(.L_1 - .L_0)
	.align		4
.L_0:
        /*0004*/ 	.word	index@(_Z13scanBlkKernelPiiS_S_)
        /*0008*/ 	.word	0x0000000c


	//----- nvinfo : EIATTR_FRAME_SIZE
	.align		4
.L_1:
        /*000c*/ 	.byte	0x04, 0x11
        /*000e*/ 	.short	(.L_3 - .L_2)
	.align		4
.L_2:
        /*0010*/ 	.word	index@(_Z13scanBlkKernelPiiS_S_)
        /*0014*/ 	.word	0x00000000


	//----- nvinfo : EIATTR_REGCOUNT
	.align		4
.L_3:
        /*0018*/ 	.byte	0x04, 0x2f
        /*001a*/ 	.short	(.L_5 - .L_4)
	.align		4
.L_4:
        /*001c*/ 	.word	index@(_Z14scanBlkKernel2PiiS_S_)
        /*0020*/ 	.word	0x00000011


	//----- nvinfo : EIATTR_FRAME_SIZE
	.align		4
.L_5:
        /*0024*/ 	.byte	0x04, 0x11
        /*0026*/ 	.short	(.L_7 - .L_6)
	.align		4
.L_6:
        /*0028*/ 	.word	index@(_Z14scanBlkKernel2PiiS_S_)
        /*002c*/ 	.word	0x00000000


	//----- nvinfo : EIATTR_REGCOUNT
	.align		4
.L_7:
        /*0030*/ 	.byte	0x04, 0x2f
        /*0032*/ 	.short	(.L_9 - .L_8)
	.align		4
.L_8:
        /*0034*/ 	.word	index@(_Z13addPrevBlkSumPiS_i)
        /*0038*/ 	.word	0x0000000c


	//----- nvinfo : EIATTR_FRAME_SIZE
	.align		4
.L_9:
        /*003c*/ 	.byte	0x04, 0x11
        /*003e*/ 	.short	(.L_11 - .L_10)
	.align		4
.L_10:
        /*0040*/ 	.word	index@(_Z13addPrevBlkSumPiS_i)
        /*0044*/ 	.word	0x00000000


	//----- nvinfo : EIATTR_MIN_STACK_SIZE
	.align		4
.L_11:
        /*0048*/ 	.byte	0x04, 0x12
        /*004a*/ 	.short	(.L_13 - .L_12)
	.align		4
.L_12:
        /*004c*/ 	.word	index@(_Z13addPrevBlkSumPiS_i)
        /*0050*/ 	.word	0x00000000


	//----- nvinfo : EIATTR_MIN_STACK_SIZE
	.align		4
.L_13:
        /*0054*/ 	.byte	0x04, 0x12
        /*0056*/ 	.short	(.L_15 - .L_14)
	.align		4
.L_14:
        /*0058*/ 	.word	index@(_Z14scanBlkKernel2PiiS_S_)
        /*005c*/ 	.word	0x00000000


	//----- nvinfo : EIATTR_MIN_STACK_SIZE
	.align		4
.L_15:
        /*0060*/ 	.byte	0x04, 0x12
        /*0062*/ 	.short	(.L_17 - .L_16)
	.align		4
.L_16:
        /*0064*/ 	.word	index@(_Z13scanBlkKernelPiiS_S_)
        /*0068*/ 	.word	0x00000000
.L_17:


//--------------------- .nv.compat                --------------------------
	.section	.nv.compat,"",@"SHT_CUDA_COMPAT_INFO"
	.align	4
        /*0000*/ 	.byte	0x02, 0x09, 0x00, 0x00, 0x02, 0x02, 0x01, 0x00, 0x02, 0x05, 0x05, 0x00, 0x03, 0x07, 0x01, 0x01
        /*0010*/ 	.byte	0x02, 0x03, 0x00, 0x00, 0x02, 0x06, 0x01, 0x00, 0x04, 0x0b, 0x08, 0x00, 0x09, 0x00, 0x00, 0x00
        /*0020*/ 	.byte	0x00, 0x00, 0x00, 0x00


//--------------------- .nv.info._Z13addPrevBlkSumPiS_i --------------------------
	.section	.nv.info._Z13addPrevBlkSumPiS_i,"",@"SHT_CUDA_INFO"
	.sectionflags	@""
	.align	4


	//----- nvinfo : EIATTR_CUDA_API_VERSION
	.align		4
        /*0000*/ 	.byte	0x04, 0x37
        /*0002*/ 	.short	(.L_19 - .L_18)
.L_18:
        /*0004*/ 	.word	0x00000082


	//----- nvinfo : EIATTR_KPARAM_INFO
	.align		4
.L_19:
        /*0008*/ 	.byte	0x04, 0x17
        /*000a*/ 	.short	(.L_21 - .L_20)
.L_20:
        /*000c*/ 	.word	0x00000000
        /*0010*/ 	.short	0x0002
        /*0012*/ 	.short	0x0010
        /*0014*/ 	.byte	0x00, 0xf0, 0x11, 0x00


	//----- nvinfo : EIATTR_KPARAM_INFO
	.align		4
.L_21:
        /*0018*/ 	.byte	0x04, 0x17
        /*001a*/ 	.short	(.L_23 - .L_22)
.L_22:
        /*001c*/ 	.word	0x00000000
        /*0020*/ 	.short	0x0001
        /*0022*/ 	.short	0x0008
        /*0024*/ 	.byte	0x00, 0xf5, 0x21, 0x00


	//----- nvinfo : EIATTR_KPARAM_INFO
	.align		4
.L_23:
        /*0028*/ 	.byte	0x04, 0x17
        /*002a*/ 	.short	(.L_25 - .L_24)
.L_24:
        /*002c*/ 	.word	0x00000000
        /*0030*/ 	.short	0x0000
        /*0032*/ 	.short	0x0000
        /*0034*/ 	.byte	0x00, 0xf5, 0x21, 0x00


	//----- nvinfo : EIATTR_SPARSE_MMA_MASK
	.align		4
.L_25:
        /*0038*/ 	.byte	0x03, 0x50
        /*003a*/ 	.short	0x0000


	//----- nvinfo : EIATTR_MAXREG_COUNT
	.align		4
        /*003c*/ 	.byte	0x03, 0x1b
        /*003e*/ 	.short	0x00ff


	//----- nvinfo : EIATTR_MERCURY_ISA_VERSION
	.align		4
        /*0040*/ 	.byte	0x03, 0x5f
        /*0042*/ 	.short	0x0101


	//----- nvinfo : EIATTR_VRC_CTA_INIT_COUNT
	.align		4
        /*0044*/ 	.byte	0x02, 0x4a
	.zero		1
	.zero		1


	//----- nvinfo : EIATTR_EXIT_INSTR_OFFSETS
	.align		4
        /*0048*/ 	.byte	0x04, 0x1c
        /*004a*/ 	.short	(.L_27 - .L_26)


	//   ....[0]....
.L_26:
        /*004c*/ 	.word	0x00000080


	//   ....[1]....
        /*0050*/ 	.word	0x00000120


	//----- nvinfo : EIATTR_CBANK_PARAM_SIZE
	.align		4
.L_27:
        /*0054*/ 	.byte	0x03, 0x19
        /*0056*/ 	.short	0x0014


	//----- nvinfo : EIATTR_PARAM_CBANK
	.align		4
        /*0058*/ 	.byte	0x04, 0x0a
        /*005a*/ 	.short	(.L_29 - .L_28)
	.align		4
.L_28:
        /*005c*/ 	.word	index@(.nv.constant0._Z13addPrevBlkSumPiS_i)
        /*0060*/ 	.short	0x0380
        /*0062*/ 	.short	0x0014


	//----- nvinfo : EIATTR_SW_WAR
	.align		4
.L_29:
        /*0064*/ 	.byte	0x04, 0x36
        /*0066*/ 	.short	(.L_31 - .L_30)
.L_30:
        /*0068*/ 	.word	0x00000008
.L_31:


//--------------------- .nv.info._Z14scanBlkKernel2PiiS_S_ --------------------------
	.section	.nv.info._Z14scanBlkKernel2PiiS_S_,"",@"SHT_CUDA_INFO"
	.sectionflags	@""
	.align	4


	//----- nvinfo : EIATTR_CUDA_API_VERSION
	.align		4
        /*0000*/ 	.byte	0x04, 0x37
        /*0002*/ 	.short	(.L_33 - .L_32)
.L_32:
        /*0004*/ 	.word	0x00000082


	//----- nvinfo : EIATTR_KPARAM_INFO
	.align		4
.L_33:
        /*0008*/ 	.byte	0x04, 0x17
        /*000a*/ 	.short	(.L_35 - .L_34)
.L_34:
        /*000c*/ 	.word	0x00000000
        /*0010*/ 	.short	0x0003
        /*0012*/ 	.short	0x0018
        /*0014*/ 	.byte	0x00, 0xf5, 0x21, 0x00


	//----- nvinfo : EIATTR_KPARAM_INFO
	.align		4
.L_35:
        /*0018*/ 	.byte	0x04, 0x17
        /*001a*/ 	.short	(.L_37 - .L_36)
.L_36:
        /*001c*/ 	.word	0x00000000
        /*0020*/ 	.short	0x0002
        /*0022*/ 	.short	0x0010
        /*0024*/ 	.byte	0x00, 0xf5, 0x21, 0x00


	//----- nvinfo : EIATTR_KPARAM_INFO
	.align		4
.L_37:
        /*0028*/ 	.byte	0x04, 0x17
        /*002a*/ 	.short	(.L_39 - .L_38)
.L_38:
        /*002c*/ 	.word	0x00000000
        /*0030*/ 	.short	0x0001
        /*0032*/ 	.short	0x0008
        /*0034*/ 	.byte	0x00, 0xf0, 0x11, 0x00


	//----- nvinfo : EIATTR_KPARAM_INFO
	.align		4
.L_39:
        /*0038*/ 	.byte	0x04, 0x17
        /*003a*/ 	.short	(.L_41 - .L_40)
.L_40:
        /*003c*/ 	.word	0x00000000
        /*0040*/ 	.short	0x0000
        /*0042*/ 	.short	0x0000
        /*0044*/ 	.byte	0x00, 0xf5, 0x21, 0x00


	//----- nvinfo : EIATTR_SPARSE_MMA_MASK
	.align		4
.L_41:
        /*0048*/ 	.byte	0x03, 0x50
        /*004a*/ 	.short	0x0000


	//----- nvinfo : EIATTR_MAXREG_COUNT
	.align		4
        /*004c*/ 	.byte	0x03, 0x1b
        /*004e*/ 	.short	0x00ff


	//----- nvinfo : EIATTR_NUM_BARRIERS
	.align		4
        /*0050*/ 	.byte	0x02, 0x4c
        /*0052*/ 	.byte	0x01
	.zero		1


	//----- nvinfo : EIATTR_MERCURY_ISA_VERSION
	.align		4
        /*0054*/ 	.byte	0x03, 0x5f
        /*0056*/ 	.short	0x0101


	//----- nvinfo : EIATTR_VRC_CTA_INIT_COUNT
	.align		4
        /*0058*/ 	.byte	0x02, 0x4a
	.zero		1
	.zero		1


	//----- nvinfo : EIATTR_EXIT_INSTR_OFFSETS
	.align		4
        /*005c*/ 	.byte	0x04, 0x1c
        /*005e*/ 	.short	(.L_43 - .L_42)


	//   ....[0]....
.L_42:
        /*0060*/ 	.word	0x000004a0


	//   ....[1]....
        /*0064*/ 	.word	0x00000500


	//----- nvinfo : EIATTR_CBANK_PARAM_SIZE
	.align		4
.L_43:
        /*0068*/ 	.byte	0x03, 0x19
        /*006a*/ 	.short	0x0020


	//----- nvinfo : EIATTR_PARAM_CBANK
	.align		4
        /*006c*/ 	.byte	0x04, 0x0a
        /*006e*/ 	.short	(.L_45 - .L_44)
	.align		4
.L_44:
        /*0070*/ 	.word	index@(.nv.constant0._Z14scanBlkKernel2PiiS_S_)
        /*0074*/ 	.short	0x0380
        /*0076*/ 	.short	0x0020


	//----- nvinfo : EIATTR_SW_WAR
	.align		4
.L_45:
        /*0078*/ 	.byte	0x04, 0x36
        /*007a*/ 	.short	(.L_47 - .L_46)
.L_46:
        /*007c*/ 	.word	0x00000008
.L_47:


//--------------------- .nv.info._Z13scanBlkKernelPiiS_S_ --------------------------
	.section	.nv.info._Z13scanBlkKernelPiiS_S_,"",@"SHT_CUDA_INFO"
	.sectionflags	@""
	.align	4


	//----- nvinfo : EIATTR_CUDA_API_VERSION
	.align		4
        /*0000*/ 	.byte	0x04, 0x37
        /*0002*/ 	.short	(.L_49 - .L_48)
.L_48:
        /*0004*/ 	.word	0x00000082


	//----- nvinfo : EIATTR_KPARAM_INFO
	.align		4
.L_49:
        /*0008*/ 	.byte	0x04, 0x17
        /*000a*/ 	.short	(.L_51 - .L_50)
.L_50:
        /*000c*/ 	.word	0x00000000
        /*0010*/ 	.short	0x0003
        /*0012*/ 	.short	0x0018
        /*0014*/ 	.byte	0x00, 0xf5, 0x21, 0x00


	//----- nvinfo : EIATTR_KPARAM_INFO
	.align		4
.L_51:
        /*0018*/ 	.byte	0x04, 0x17
        /*001a*/ 	.short	(.L_53 - .L_52)
.L_52:
        /*001c*/ 	.word	0x00000000
        /*0020*/ 	.short	0x0002
        /*0022*/ 	.short	0x0010
        /*0024*/ 	.byte	0x00, 0xf5, 0x21, 0x00


	//----- nvinfo : EIATTR_KPARAM_INFO
	.align		4
.L_53:
        /*0028*/ 	.byte	0x04, 0x17
        /*002a*/ 	.short	(.L_55 - .L_54)
.L_54:
        /*002c*/ 	.word	0x00000000
        /*0030*/ 	.short	0x0001
        /*0032*/ 	.short	0x0008
        /*0034*/ 	.byte	0x00, 0xf0, 0x11, 0x00


	//----- nvinfo : EIATTR_KPARAM_INFO
	.align		4
.L_55:
        /*0038*/ 	.byte	0x04, 0x17
        /*003a*/ 	.short	(.L_57 - .L_56)
.L_56:
        /*003c*/ 	.word	0x00000000
        /*0040*/ 	.short	0x0000
        /*0042*/ 	.short	0x0000
        /*0044*/ 	.byte	0x00, 0xf5, 0x21, 0x00


	//----- nvinfo : EIATTR_SPARSE_MMA_MASK
	.align		4
.L_57:
        /*0048*/ 	.byte	0x03, 0x50
        /*004a*/ 	.short	0x0000


	//----- nvinfo : EIATTR_MAXREG_COUNT
	.align		4
        /*004c*/ 	.byte	0x03, 0x1b
        /*004e*/ 	.short	0x00ff


	//----- nvinfo : EIATTR_NUM_BARRIERS
	.align		4
        /*0050*/ 	.byte	0x02, 0x4c
        /*0052*/ 	.byte	0x01
	.zero		1


	//----- nvinfo : EIATTR_MERCURY_ISA_VERSION
	.align		4
        /*0054*/ 	.byte	0x03, 0x5f
        /*0056*/ 	.short	0x0101


	//----- nvinfo : EIATTR_VRC_CTA_INIT_COUNT
	.align		4
        /*0058*/ 	.byte	0x02, 0x4a
	.zero		1
	.zero		1


	//----- nvinfo : EIATTR_EXIT_INSTR_OFFSETS
	.align		4
        /*005c*/ 	.byte	0x04, 0x1c
        /*005e*/ 	.short	(.L_59 - .L_58)


	//   ....[0]....
.L_58:
        /*0060*/ 	.word	0x000002b0


	//   ....[1]....
        /*0064*/ 	.word	0x00000310


	//----- nvinfo : EIATTR_CBANK_PARAM_SIZE
	.align		4
.L_59:
        /*0068*/ 	.byte	0x03, 0x19
        /*006a*/ 	.short	0x0020


	//----- nvinfo : EIATTR_PARAM_CBANK
	.align		4
        /*006c*/ 	.byte	0x04, 0x0a
        /*006e*/ 	.short	(.L_61 - .L_60)
	.align		4
.L_60:
        /*0070*/ 	.word	index@(.nv.constant0._Z13scanBlkKernelPiiS_S_)
        /*0074*/ 	.short	0x0380
        /*0076*/ 	.short	0x0020


	//----- nvinfo : EIATTR_SW_WAR
	.align		4
.L_61:
        /*0078*/ 	.byte	0x04, 0x36
        /*007a*/ 	.short	(.L_63 - .L_62)
.L_62:
        /*007c*/ 	.word	0x00000008
.L_63:


//--------------------- .nv.callgraph             --------------------------
	.section	.nv.callgraph,"",@"SHT_CUDA_CALLGRAPH"
	.align	4
	.sectionentsize	8
	.align		4
        /*0000*/ 	.word	0x00000000
	.align		4
        /*0004*/ 	.word	0xffffffff
	.align		4
        /*0008*/ 	.word	0x00000000
	.align		4
        /*000c*/ 	.word	0xfffffffe
	.align		4
        /*0010*/ 	.word	0x00000000
	.align		4
        /*0014*/ 	.word	0xfffffffd
	.align		4
        /*0018*/ 	.word	0x00000000
	.align		4
        /*001c*/ 	.word	0xfffffffc


//--------------------- .text._Z13addPrevBlkSumPiS_i --------------------------
	.section	.text._Z13addPrevBlkSumPiS_i,"ax",@progbits
	.align	128
        .global         _Z13addPrevBlkSumPiS_i
        .type           _Z13addPrevBlkSumPiS_i,@function
        .size           _Z13addPrevBlkSumPiS_i,(.L_x_8 - _Z13addPrevBlkSumPiS_i)
        .other          _Z13addPrevBlkSumPiS_i,@"STO_CUDA_ENTRY STV_DEFAULT"
_Z13addPrevBlkSumPiS_i:
.text._Z13addPrevBlkSumPiS_i:
[----:B------:R-:W-:Y:S01]  /*0000*/  LDC R1, c[0x0][0x37c] ;  /* 0x0000df00ff017b82 */ /* 0x000fe20000000800 */
[----:B------:R-:W0:Y:S01]  /*0010*/  S2R R0, SR_TID.X ;  /* 0x0000000000007919 */ /* 0x000e220000002100 */
[----:B------:R-:W0:Y:S01]  /*0020*/  LDCU UR4, c[0x0][0x360] ;  /* 0x00006c00ff0477ac */ /* 0x000e220008000800 */
[----:B------:R-:W1:Y:S01]  /*0030*/  S2R R9, SR_CTAID.X ;  /* 0x0000000000097919 */ /* 0x000e620000002500 */
[----:B------:R-:W2:Y:S01]  /*0040*/  LDCU UR5, c[0x0][0x390] ;  /* 0x00007200ff0577ac */ /* 0x000ea20008000800 */
[----:B0-----:R-:W-:-:S05]  /*0050*/  IADD3 R0, PT, PT, R0, UR4, RZ ;  /* 0x0000000400007c10 */ /* 0x001fca000fffe0ff */
[----:B-1----:R-:W-:-:S05]  /*0060*/  IMAD R7, R9, UR4, R0 ;  /* 0x0000000409077c24 */ /* 0x002fca000f8e0200 */
[----:B--2---:R-:W-:-:S13]  /*0070*/  ISETP.GE.AND P0, PT, R7, UR5, PT ;  /* 0x0000000507007c0c */ /* 0x004fda000bf06270 */
[----:B------:R-:W-:Y:S05]  /*0080*/  @P0 EXIT ;  /* 0x000000000000094d */ /* 0x000fea0003800000 */
[----:B------:R-:W0:Y:S01]  /*0090*/  LDC.64 R2, c[0x0][0x380] ;  /* 0x0000e000ff027b82 */ /* 0x000e220000000a00 */
[----:B------:R-:W1:Y:S07]  /*00a0*/  LDCU.64 UR4, c[0x0][0x358] ;  /* 0x00006b00ff0477ac */ /* 0x000e6e0008000a00 */
[----:B------:R-:W2:Y:S01]  /*00b0*/  LDC.64 R4, c[0x0][0x388] ;  /* 0x0000e200ff047b82 */ /* 0x000ea20000000a00 */
[----:B0-----:R-:W-:-:S06]  /*00c0*/  IMAD.WIDE.U32 R2, R9, 0x4, R2 ;  /* 0x0000000409027825 */ /* 0x001fcc00078e0002 */
[----:B-1----:R-:W3:Y:S01]  /*00d0*/  LDG.E R2, desc[UR4][R2.64] ;  /* 0x0000000402027981 */ /* 0x002ee2000c1e1900 */
[----:B--2---:R-:W-:-:S05]  /*00e0*/  IMAD.WIDE R4, R7, 0x4, R4 ;  /* 0x0000000407047825 */ /* 0x004fca00078e0204 */
[----:B------:R-:W3:Y:S02]  /*00f0*/  LDG.E R7, desc[UR4][R4.64] ;  /* 0x0000000404077981 */ /* 0x000ee4000c1e1900 */
[----:B---3--:R-:W-:-:S05]  /*0100*/  IADD3 R7, PT, PT, R2, R7, RZ ;  /* 0x0000000702077210 */ /* 0x008fca0007ffe0ff */
[----:B------:R-:W-:Y:S01]  /*0110*/  STG.E desc[UR4][R4.64], R7 ;  /* 0x0000000704007986 */ /* 0x000fe2000c101904 */
[----:B------:R-:W-:Y:S05]  /*0120*/  EXIT ;  /* 0x000000000000794d */ /* 0x000fea0003800000 */
.L_x_0:
[----:B------:R-:W-:-:S00]  /*0130*/  BRA `(.L_x_0) ;  /* 0xfffffffc00fc7947 */ /* 0x000fc0000383ffff */
[----:B------:R-:W-:-:S00]  /*0140*/  NOP ;  /* 0x0000000000007918 */ /* 0x000fc00000000000 */
        /* <DEDUP_REMOVED lines=11> */
.L_x_8:


//--------------------- .text._Z14scanBlkKernel2PiiS_S_ --------------------------
	.section	.text._Z14scanBlkKernel2PiiS_S_,"ax",@progbits
	.align	128
        .global         _Z14scanBlkKernel2PiiS_S_
        .type           _Z14scanBlkKernel2PiiS_S_,@function
        .size           _Z14scanBlkKernel2PiiS_S_,(.L_x_9 - _Z14scanBlkKernel2PiiS_S_)
        .other          _Z14scanBlkKernel2PiiS_S_,@"STO_CUDA_ENTRY STV_DEFAULT"
_Z14scanBlkKernel2PiiS_S_:
.text._Z14scanBlkKernel2PiiS_S_:
[----:B------:R-:W-:Y:S01]  /*0000*/  LDC R1, c[0x0][0x37c] ;  /* 0x0000df00ff017b82 */ /* 0x000fe20000000800 */
[----:B------:R-:W0:Y:S01]  /*0010*/  S2R R0, SR_CTAID.X ;  /* 0x0000000000007919 */ /* 0x000e220000002500 */
[----:B------:R-:W0:Y:S01]  /*0020*/  LDCU UR8, c[0x0][0x360] ;  /* 0x00006c00ff0877ac */ /* 0x000e220008000800 */
[----:B------:R-:W1:Y:S01]  /*0030*/  S2R R3, SR_TID.X ;  /* 0x0000000000037919 */ /* 0x000e620000002100 */
[----:B------:R-:W2:Y:S01]  /*0040*/  LDCU UR4, c[0x0][0x388] ;  /* 0x00007100ff0477ac */ /* 0x000ea20008000800 */
[----:B------:R-:W3:Y:S01]  /*0050*/  LDCU.64 UR6, c[0x0][0x358] ;  /* 0x00006b00ff0677ac */ /* 0x000ee20008000a00 */
[----:B0-----:R-:W-:-:S04]  /*0060*/  IMAD R4, R0, UR8, RZ ;  /* 0x0000000800047c24 */ /* 0x001fc8000f8e02ff */
[----:B-1----:R-:W-:-:S04]  /*0070*/  IMAD R4, R4, 0x2, R3 ;  /* 0x0000000204047824 */ /* 0x002fc800078e0203 */
[C---:B------:R-:W-:Y:S01]  /*0080*/  VIADD R2, R4.reuse, UR8 ;  /* 0x0000000804027c36 */ /* 0x040fe20008000000 */
[----:B--2---:R-:W-:-:S04]  /*0090*/  ISETP.GE.AND P0, PT, R4, UR4, PT ;  /* 0x0000000404007c0c */ /* 0x004fc8000bf06270 */
[----:B------:R-:W-:-:S09]  /*00a0*/  ISETP.GE.AND P1, PT, R2, UR4, PT ;  /* 0x0000000402007c0c */ /* 0x000fd2000bf26270 */
[----:B------:R-:W0:Y:S08]  /*00b0*/  @!P0 LDC.64 R6, c[0x0][0x380] ;  /* 0x0000e000ff068b82 */ /* 0x000e300000000a00 */
[----:B------:R-:W1:Y:S01]  /*00c0*/  @!P1 LDC.64 R8, c[0x0][0x380] ;  /* 0x0000e000ff089b82 */ /* 0x000e620000000a00 */
[----:B0-----:R-:W-:-:S06]  /*00d0*/  @!P0 IMAD.WIDE R6, R4, 0x4, R6 ;  /* 0x0000000404068825 */ /* 0x001fcc00078e0206 */
[----:B---3--:R0:W2:Y:S01]  /*00e0*/  @!P0 LDG.E R7, desc[UR6][R6.64] ;  /* 0x0000000606078981 */ /* 0x0080a2000c1e1900 */
[----:B-1----:R-:W-:-:S06]  /*00f0*/  @!P1 IMAD.WIDE R8, R2, 0x4, R8 ;  /* 0x0000000402089825 */ /* 0x002fcc00078e0208 */
[----:B------:R-:W3:Y:S01]  /*0100*/  @!P1 LDG.E R8, desc[UR6][R8.64] ;  /* 0x0000000608089981 */ /* 0x000ee2000c1e1900 */
[----:B------:R-:W1:Y:S01]  /*0110*/  S2UR UR5, SR_CgaCtaId ;  /* 0x00000000000579c3 */ /* 0x000e620000008800 */
[----:B------:R-:W-:Y:S01]  /*0120*/  UMOV UR4, 0x400 ;  /* 0x0000040000047882 */ /* 0x000fe20000000000 */
[----:B------:R-:W-:Y:S01]  /*0130*/  IMAD.U32 R11, RZ, RZ, UR8 ;  /* 0x00000008ff0b7e24 */ /* 0x000fe2000f8e00ff */
[----:B-1----:R-:W-:-:S06]  /*0140*/  ULEA UR4, UR5, UR4, 0x18 ;  /* 0x0000000405047291 */ /* 0x002fcc000f8ec0ff */
[----:B------:R-:W-:-:S05]  /*0150*/  LEA R10, R3, UR4, 0x2 ;  /* 0x00000004030a7c11 */ /* 0x000fca000f8e10ff */
[----:B------:R-:W-:Y:S02]  /*0160*/  IMAD R13, R11, 0x4, R10 ;  /* 0x000000040b0d7824 */ /* 0x000fe400078e020a */
[----:B------:R-:W-:Y:S01]  /*0170*/  HFMA2 R12, -RZ, RZ, 0, 5.9604644775390625e-08 ;  /* 0x00000001ff0c7431 */ /* 0x000fe200000001ff */
[----:B0-----:R-:W-:Y:S01]  /*0180*/  LEA R6, R3, 0x2, 0x1 ;  /* 0x0000000203067811 */ /* 0x001fe200078e08ff */
[----:B------:R-:W-:Y:S01]  /*0190*/  IMAD.SHL.U32 R5, R11, 0x2, RZ ;  /* 0x000000020b057824 */ /* 0x000fe200078e00ff */
[----:B--2---:R0:W-:Y:S04]  /*01a0*/  @!P0 STS [R10], R7 ;  /* 0x000000070a008388 */ /* 0x0041e80000000800 */
[----:B---3--:R0:W-:Y:S01]  /*01b0*/  @!P1 STS [R13], R8 ;  /* 0x000000080d009388 */ /* 0x0081e20000000800 */
[----:B------:R-:W-:Y:S06]  /*01c0*/  BAR.SYNC.DEFER_BLOCKING 0x0 ;  /* 0x0000000000007b1d */ /* 0x000fec0000010000 */
.L_x_1:
[----:B0-----:R-:W-:-:S04]  /*01d0*/  IMAD R7, R6, R12, RZ ;  /* 0x0000000c06077224 */ /* 0x001fc800078e02ff */
[----:B------:R-:W-:-:S05]  /*01e0*/  VIADD R8, R7, 0xffffffff ;  /* 0xffffffff07087836 */ /* 0x000fca0000000000 */
[----:B------:R-:W-:-:S13]  /*01f0*/  ISETP.GE.U32.AND P0, PT, R8, R5, PT ;  /* 0x000000050800720c */ /* 0x000fda0003f06070 */
[----:B------:R-:W-:-:S05]  /*0200*/  @!P0 IMAD.IADD R7, R7, 0x1, -R12 ;  /* 0x0000000107078824 */ /* 0x000fca00078e0a0c */
[----:B------:R-:W-:-:S04]  /*0210*/  @!P0 LEA R7, R7, UR4, 0x2 ;  /* 0x0000000407078c11 */ /* 0x000fc8000f8e10ff */
[C---:B------:R-:W-:Y:S01]  /*0220*/  @!P0 LEA R8, R12.reuse, R7, 0x2 ;  /* 0x000000070c088211 */ /* 0x040fe200078e10ff */
[----:B------:R-:W-:Y:S01]  /*0230*/  IMAD.SHL.U32 R12, R12, 0x2, RZ ;  /* 0x000000020c0c7824 */ /* 0x000fe200078e00ff */
[----:B------:R-:W-:Y:S04]  /*0240*/  @!P0 LDS R7, [R7+-0x4] ;  /* 0xfffffc0007078984 */ /* 0x000fe80000000800 */
[----:B------:R-:W0:Y:S02]  /*0250*/  @!P0 LDS R14, [R8+-0x4] ;  /* 0xfffffc00080e8984 */ /* 0x000e240000000800 */
[----:B0-----:R-:W-:-:S05]  /*0260*/  @!P0 IMAD.IADD R9, R7, 0x1, R14 ;  /* 0x0000000107098824 */ /* 0x001fca00078e020e */
[----:B------:R1:W-:Y:S01]  /*0270*/  @!P0 STS [R8+-0x4], R9 ;  /* 0xfffffc0908008388 */ /* 0x0003e20000000800 */
[----:B------:R-:W-:Y:S01]  /*0280*/  BAR.SYNC.DEFER_BLOCKING 0x0 ;  /* 0x0000000000007b1d */ /* 0x000fe20000010000 */
[----:B------:R-:W-:-:S13]  /*0290*/  ISETP.GE.U32.AND P0, PT, R12, R5, PT ;  /* 0x000000050c00720c */ /* 0x000fda0003f06070 */
[----:B-1----:R-:W-:Y:S05]  /*02a0*/  @!P0 BRA `(.L_x_1) ;  /* 0xfffffffc00c88947 */ /* 0x002fea000383ffff */
[----:B------:R-:W-:-:S13]  /*02b0*/  ISETP.GE.U32.AND P0, PT, R11, 0x2, PT ;  /* 0x000000020b00780c */ /* 0x000fda0003f06070 */
[----:B------:R-:W-:Y:S05]  /*02c0*/  @!P0 BRA `(.L_x_2) ;  /* 0x0000000000388947 */ /* 0x000fea0003800000 */
.L_x_3:
[----:B------:R-:W-:-:S05]  /*02d0*/  SHF.R.U32.HI R14, RZ, 0x1, R11 ;  /* 0x00000001ff0e7819 */ /* 0x000fca000001160b */
[----:B------:R-:W-:-:S05]  /*02e0*/  IMAD R7, R6, R14, RZ ;  /* 0x0000000e06077224 */ /* 0x000fca00078e02ff */
[----:B------:R-:W-:-:S04]  /*02f0*/  IADD3 R8, PT, PT, R7, -0x1, R14 ;  /* 0xffffffff07087810 */ /* 0x000fc80007ffe00e */
[----:B------:R-:W-:-:S13]  /*0300*/  ISETP.GE.U32.AND P0, PT, R8, R5, PT ;  /* 0x000000050800720c */ /* 0x000fda0003f06070 */
[----:B------:R-:W-:-:S05]  /*0310*/  @!P0 LEA R7, R7, UR4, 0x2 ;  /* 0x0000000407078c11 */ /* 0x000fca000f8e10ff */
[----:B------:R-:W-:Y:S02]  /*0320*/  @!P0 IMAD R8, R14, 0x4, R7 ;  /* 0x000000040e088824 */ /* 0x000fe400078e0207 */
[----:B------:R-:W-:Y:S04]  /*0330*/  @!P0 LDS R7, [R7+-0x4] ;  /* 0xfffffc0007078984 */ /* 0x000fe80000000800 */
[----:B------:R-:W0:Y:S02]  /*0340*/  @!P0 LDS R12, [R8+-0x4] ;  /* 0xfffffc00080c8984 */ /* 0x000e240000000800 */
[----:B0-----:R-:W-:-:S05]  /*0350*/  @!P0 IADD3 R9, PT, PT, R7, R12, RZ ;  /* 0x0000000c07098210 */ /* 0x001fca0007ffe0ff */
[----:B------:R0:W-:Y:S01]  /*0360*/  @!P0 STS [R8+-0x4], R9 ;  /* 0xfffffc0908008388 */ /* 0x0001e20000000800 */
[----:B------:R-:W-:Y:S01]  /*0370*/  BAR.SYNC.DEFER_BLOCKING 0x0 ;  /* 0x0000000000007b1d */ /* 0x000fe20000010000 */
[----:B------:R-:W-:Y:S01]  /*0380*/  ISETP.GT.U32.AND P0, PT, R11, 0x3, PT ;  /* 0x000000030b00780c */ /* 0x000fe20003f04070 */
[----:B------:R-:W-:-:S12]  /*0390*/  IMAD.MOV.U32 R11, RZ, RZ, R14 ;  /* 0x000000ffff0b7224 */ /* 0x000fd800078e000e */
[----:B0-----:R-:W-:Y:S05]  /*03a0*/  @P0 BRA `(.L_x_3) ;  /* 0xfffffffc00c80947 */ /* 0x001fea000383ffff */
.L_x_2:
[----:B------:R-:W0:Y:S01]  /*03b0*/  LDCU UR5, c[0x0][0x388] ;  /* 0x00007100ff0577ac */ /* 0x000e220008000800 */
[----:B------:R-:W1:Y:S01]  /*03c0*/  LDCU.64 UR8, c[0x0][0x398] ;  /* 0x00007300ff0877ac */ /* 0x000e620008000a00 */
[----:B0-----:R-:W-:Y:S02]  /*03d0*/  ISETP.GE.AND P1, PT, R4, UR5, PT ;  /* 0x0000000504007c0c */ /* 0x001fe4000bf26270 */
[----:B------:R-:W-:Y:S02]  /*03e0*/  ISETP.GE.AND P2, PT, R2, UR5, PT ;  /* 0x0000000502007c0c */ /* 0x000fe4000bf46270 */
[----:B-1----:R-:W-:-:S04]  /*03f0*/  ISETP.NE.U32.AND P0, PT, RZ, UR8, PT ;  /* 0x00000008ff007c0c */ /* 0x002fc8000bf05070 */
[----:B------:R-:W-:-:S04]  /*0400*/  ISETP.NE.AND.EX P0, PT, RZ, UR9, PT, P0 ;  /* 0x00000009ff007c0c */ /* 0x000fc8000bf05300 */
[----:B------:R-:W-:Y:S01]  /*0410*/  ISETP.NE.OR P0, PT, R3, RZ, !P0 ;  /* 0x000000ff0300720c */ /* 0x000fe20004705670 */
[----:B------:R-:W0:Y:S01]  /*0420*/  @!P1 LDS R11, [R10] ;  /* 0x000000000a0b9984 */ /* 0x000e220000000800 */
[----:B------:R-:W1:Y:S03]  /*0430*/  @!P1 LDC.64 R6, c[0x0][0x390] ;  /* 0x0000e400ff069b82 */ /* 0x000e660000000a00 */
[----:B------:R-:W2:Y:S05]  /*0440*/  @!P2 LDS R13, [R13] ;  /* 0x000000000d0da984 */ /* 0x000eaa0000000800 */
[----:B------:R-:W3:Y:S01]  /*0450*/  @!P2 LDC.64 R8, c[0x0][0x390] ;  /* 0x0000e400ff08ab82 */ /* 0x000ee20000000a00 */
[----:B-1----:R-:W-:-:S04]  /*0460*/  @!P1 IMAD.WIDE R6, R4, 0x4, R6 ;  /* 0x0000000404069825 */ /* 0x002fc800078e0206 */
[----:B---3--:R-:W-:Y:S01]  /*0470*/  @!P2 IMAD.WIDE R2, R2, 0x4, R8 ;  /* 0x000000040202a825 */ /* 0x008fe200078e0208 */
[----:B0-----:R0:W-:Y:S04]  /*0480*/  @!P1 STG.E desc[UR6][R6.64], R11 ;  /* 0x0000000b06009986 */ /* 0x0011e8000c101906 */
[----:B--2---:R0:W-:Y:S01]  /*0490*/  @!P2 STG.E desc[UR6][R2.64], R13 ;  /* 0x0000000d0200a986 */ /* 0x0041e2000c101906 */
[----:B------:R-:W-:Y:S05]  /*04a0*/  @P0 EXIT ;  /* 0x000000000000094d */ /* 0x000fea0003800000 */
[----:B------:R-:W-:Y:S01]  /*04b0*/  LEA R5, R5, UR4, 0x2 ;  /* 0x0000000405057c11 */ /* 0x000fe2000f8e10ff */
[----:B0-----:R-:W0:Y:S05]  /*04c0*/  LDC.64 R2, c[0x0][0x398] ;  /* 0x0000e600ff027b82 */ /* 0x001e2a0000000a00 */
[----:B------:R-:W1:Y:S01]  /*04d0*/  LDS R5, [R5+-0x4] ;  /* 0xfffffc0005057984 */ /* 0x000e620000000800 */
[----:B0-----:R-:W-:-:S05]  /*04e0*/  IMAD.WIDE.U32 R2, R0, 0x4, R2 ;  /* 0x0000000400027825 */ /* 0x001fca00078e0002 */
[----:B-1----:R-:W-:Y:S01]  /*04f0*/  STG.E desc[UR6][R2.64], R5 ;  /* 0x0000000502007986 */ /* 0x002fe2000c101906 */
[----:B------:R-:W-:Y:S05]  /*0500*/  EXIT ;  /* 0x000000000000794d */ /* 0x000fea0003800000 */
.L_x_4:
        /* <DEDUP_REMOVED lines=15> */
.L_x_9:


//--------------------- .text._Z13scanBlkKernelPiiS_S_ --------------------------
	.section	.text._Z13scanBlkKernelPiiS_S_,"ax",@progbits
	.align	128
        .global         _Z13scanBlkKernelPiiS_S_
        .type           _Z13scanBlkKernelPiiS_S_,@function
        .size           _Z13scanBlkKernelPiiS_S_,(.L_x_10 - _Z13scanBlkKernelPiiS_S_)
        .other          _Z13scanBlkKernelPiiS_S_,@"STO_CUDA_ENTRY STV_DEFAULT"
_Z13scanBlkKernelPiiS_S_:
.text._Z13scanBlkKernelPiiS_S_:
[----:B------:R-:W-:Y:S01]  /*0000*/  LDC R1, c[0x0][0x37c] ;  /* 0x0000df00ff017b82 */ /* 0x000fe20000000800 */
[----:B------:R-:W0:Y:S01]  /*0010*/  S2R R9, SR_CTAID.X ;  /* 0x0000000000097919 */ /* 0x000e220000002500 */
[----:B------:R-:W0:Y:S01]  /*0020*/  LDCU UR8, c[0x0][0x360] ;  /* 0x00006c00ff0877ac */ /* 0x000e220008000800 */
[----:B------:R-:W0:Y:S01]  /*0030*/  S2R R6, SR_TID.X ;  /* 0x0000000000067919 */ /* 0x000e220000002100 */
[----:B------:R-:W1:Y:S01]  /*0040*/  LDCU UR4, c[0x0][0x388] ;  /* 0x00007100ff0477ac */ /* 0x000e620008000800 */
[----:B------:R-:W2:Y:S01]  /*0050*/  LDCU.64 UR6, c[0x0][0x358] ;  /* 0x00006b00ff0677ac */ /* 0x000ea20008000a00 */
[----:B0-----:R-:W-:-:S05]  /*0060*/  IMAD R5, R9, UR8, R6 ;  /* 0x0000000809057c24 */ /* 0x001fca000f8e0206 */
[----:B-1----:R-:W-:-:S13]  /*0070*/  ISETP.GE.AND P0, PT, R5, UR4, PT ;  /* 0x0000000405007c0c */ /* 0x002fda000bf06270 */
[----:B------:R-:W0:Y:S02]  /*0080*/  @!P0 LDC.64 R2, c[0x0][0x380] ;  /* 0x0000e000ff028b82 */ /* 0x000e240000000a00 */
[----:B0-----:R-:W-:-:S06]  /*0090*/  @!P0 IMAD.WIDE R2, R5, 0x4, R2 ;  /* 0x0000000405028825 */ /* 0x001fcc00078e0202 */
[----:B--2---:R-:W2:Y:S01]  /*00a0*/  @!P0 LDG.E R3, desc[UR6][R2.64] ;  /* 0x0000000602038981 */ /* 0x004ea2000c1e1900 */
[----:B------:R-:W0:Y:S01]  /*00b0*/  S2UR UR5, SR_CgaCtaId ;  /* 0x00000000000579c3 */ /* 0x000e220000008800 */
[----:B------:R-:W-:Y:S01]  /*00c0*/  UMOV UR4, 0x400 ;  /* 0x0000040000047882 */ /* 0x000fe20000000000 */
[----:B------:R-:W-:Y:S02]  /*00d0*/  UISETP.GE.U32.AND UP0, UPT, UR8, 0x2, UPT ;  /* 0x000000020800788c */ /* 0x000fe4000bf06070 */
[----:B0-----:R-:W-:-:S06]  /*00e0*/  ULEA UR4, UR5, UR4, 0x18 ;  /* 0x0000000405047291 */ /* 0x001fcc000f8ec0ff */
[----:B------:R-:W-:-:S05]  /*00f0*/  LEA R0, R6, UR4, 0x2 ;  /* 0x0000000406007c11 */ /* 0x000fca000f8e10ff */
[----:B--2---:R0:W-:Y:S04]  /*0100*/  @!P0 STS [R0], R3 ;  /* 0x0000000300008388 */ /* 0x0041e80000000800 */
[----:B------:R0:W-:Y:S01]  /*0110*/  @P0 STS [R0], RZ ;  /* 0x000000ff00000388 */ /* 0x0001e20000000800 */
[----:B------:R-:W-:Y:S06]  /*0120*/  BAR.SYNC.DEFER_BLOCKING 0x0 ;  /* 0x0000000000007b1d */ /* 0x000fec0000010000 */
[----:B------:R-:W-:Y:S05]  /*0130*/  BRA.U !UP0, `(.L_x_5) ;  /* 0x0000000108347547 */ /* 0x000fea000b800000 */
[----:B------:R-:W-:-:S05]  /*0140*/  UMOV UR5, 0x1 ;  /* 0x0000000100057882 */ /* 0x000fca0000000000 */
.L_x_6:
[----:B------:R-:W-:-:S13]  /*0150*/  ISETP.GE.U32.AND P0, PT, R6, UR5, PT ;  /* 0x0000000506007c0c */ /* 0x000fda000bf06070 */
[----:B------:R-:W-:Y:S01]  /*0160*/  @P0 VIADD R2, R6, -UR5 ;  /* 0x8000000506020c36 */ /* 0x000fe20008000000 */
[----:B------:R-:W-:-:S04]  /*0170*/  USHF.L.U32 UR5, UR5, 0x1, URZ ;  /* 0x0000000105057899 */ /* 0x000fc800080006ff */
[----:B------:R-:W-:Y:S01]  /*0180*/  @P0 LEA R2, R2, UR4, 0x2 ;  /* 0x0000000402020c11 */ /* 0x000fe2000f8e10ff */
[----:B------:R-:W-:-:S04]  /*0190*/  UISETP.GE.U32.AND UP0, UPT, UR5, UR8, UPT ;  /* 0x000000080500728c */ /* 0x000fc8000bf06070 */
[----:B0-----:R-:W-:Y:S01]  /*01a0*/  @P0 LDS R3, [R2] ;  /* 0x0000000002030984 */ /* 0x001fe20000000800 */
[----:B------:R-:W-:Y:S06]  /*01b0*/  BAR.SYNC.DEFER_BLOCKING 0x0 ;  /* 0x0000000000007b1d */ /* 0x000fec0000010000 */
[----:B------:R-:W0:Y:S02]  /*01c0*/  @P0 LDS R4, [R0] ;  /* 0x0000000000040984 */ /* 0x000e240000000800 */
[----:B01----:R-:W-:-:S05]  /*01d0*/  @P0 IMAD.IADD R7, R3, 0x1, R4 ;  /* 0x0000000103070824 */ /* 0x003fca00078e0204 */
[----:B------:R1:W-:Y:S01]  /*01e0*/  @P0 STS [R0], R7 ;  /* 0x0000000700000388 */ /* 0x0003e20000000800 */
[----:B------:R-:W-:Y:S06]  /*01f0*/  BAR.SYNC.DEFER_BLOCKING 0x0 ;  /* 0x0000000000007b1d */ /* 0x000fec0000010000 */
[----:B------:R-:W-:Y:S05]  /*0200*/  BRA.U !UP0, `(.L_x_6) ;  /* 0xfffffffd08d07547 */ /* 0x000fea000b83ffff */
.L_x_5:
[----:B------:R-:W2:Y:S01]  /*0210*/  LDCU UR5, c[0x0][0x388] ;  /* 0x00007100ff0577ac */ /* 0x000ea20008000800 */
[----:B------:R-:W3:Y:S01]  /*0220*/  LDCU.64 UR10, c[0x0][0x398] ;  /* 0x00007300ff0a77ac */ /* 0x000ee20008000a00 */
[----:B--2---:R-:W-:Y:S02]  /*0230*/  ISETP.GE.AND P1, PT, R5, UR5, PT ;  /* 0x0000000505007c0c */ /* 0x004fe4000bf26270 */
[----:B---3--:R-:W-:-:S04]  /*0240*/  ISETP.NE.U32.AND P0, PT, RZ, UR10, PT ;  /* 0x0000000aff007c0c */ /* 0x008fc8000bf05070 */
[----:B------:R-:W-:-:S04]  /*0250*/  ISETP.NE.AND.EX P0, PT, RZ, UR11, PT, P0 ;  /* 0x0000000bff007c0c */ /* 0x000fc8000bf05300 */
[----:B------:R-:W-:-:S03]  /*0260*/  ISETP.NE.OR P0, PT, R6, RZ, !P0 ;  /* 0x000000ff0600720c */ /* 0x000fc60004705670 */
[----:B-1----:R-:W1:Y:S01]  /*0270*/  @!P1 LDS R7, [R0] ;  /* 0x0000000000079984 */ /* 0x002e620000000800 */
[----:B0-----:R-:W0:Y:S02]  /*0280*/  @!P1 LDC.64 R2, c[0x0][0x390] ;  /* 0x0000e400ff029b82 */ /* 0x001e240000000a00 */
[----:B0-----:R-:W-:-:S05]  /*0290*/  @!P1 IMAD.WIDE R2, R5, 0x4, R2 ;  /* 0x0000000405029825 */ /* 0x001fca00078e0202 */
[----:B-1----:R0:W-:Y:S02]  /*02a0*/  @!P1 STG.E desc[UR6][R2.64], R7 ;  /* 0x0000000702009986 */ /* 0x0021e4000c101906 */
[----:B------:R-:W-:Y:S05]  /*02b0*/  @P0 EXIT ;  /* 0x000000000000094d */ /* 0x000fea0003800000 */
[----:B------:R-:W-:Y:S01]  /*02c0*/  ULEA UR5, UR8, UR4, 0x2 ;  /* 0x0000000408057291 */ /* 0x000fe2000f8e10ff */
[----:B0-----:R-:W0:Y:S08]  /*02d0*/  LDC.64 R2, c[0x0][0x398] ;  /* 0x0000e600ff027b82 */ /* 0x001e300000000a00 */
[----:B------:R-:W1:Y:S01]  /*02e0*/  LDS R5, [UR5+-0x4] ;  /* 0xfffffc05ff057984 */ /* 0x000e620008000800 */
[----:B0-----:R-:W-:-:S05]  /*02f0*/  IMAD.WIDE.U32 R2, R9, 0x4, R2 ;  /* 0x0000000409027825 */ /* 0x001fca00078e0002 */
[----:B-1----:R-:W-:Y:S01]  /*0300*/  STG.E desc[UR6][R2.64], R5 ;  /* 0x0000000502007986 */ /* 0x002fe2000c101906 */
[----:B------:R-:W-:Y:S05]  /*0310*/  EXIT ;  /* 0x000000000000794d */ /* 0x000fea0003800000 */
.L_x_7:
        /* <DEDUP_REMOVED lines=14> */
.L_x_10:


//--------------------- .nv.shared._Z13addPrevBlkSumPiS_i --------------------------
	.section	.nv.shared._Z13addPrevBlkSumPiS_i,"aw",@nobits
	.sectionflags	@""
	.align	16
	.zero		1024


//--------------------- .nv.shared.reserved.0     --------------------------
	.section	.nv.shared.reserved.0,"aw",@nobits
	.weak		__nv_reservedSMEM_offset_0_alias
	.size		__nv_reservedSMEM_offset_0_alias, 0, 64
	.other		__nv_reservedSMEM_offset_0_alias,@"STO_CUDA_RESERVED_SHARED STV_DEFAULT"
__nv_reservedSMEM_offset_0_alias:
	.zero		0
	.zero		64


//--------------------- .nv.shared._Z14scanBlkKernel2PiiS_S_ --------------------------
	.section	.nv.shared._Z14scanBlkKernel2PiiS_S_,"aw",@nobits
	.sectionflags	@""
	.align	16
	.zero		1024


//--------------------- .nv.shared._Z13scanBlkKernelPiiS_S_ --------------------------
	.section	.nv.shared._Z13scanBlkKernelPiiS_S_,"aw",@nobits
	.sectionflags	@""
	.align	16
	.zero		1024


//--------------------- .nv.constant0._Z13addPrevBlkSumPiS_i --------------------------
	.section	.nv.constant0._Z13addPrevBlkSumPiS_i,"a",@progbits
	.sectionflags	@""
	.align	4
.nv.constant0._Z13addPrevBlkSumPiS_i:
	.zero		916


//--------------------- .nv.constant0._Z14scanBlkKernel2PiiS_S_ --------------------------
	.section	.nv.constant0._Z14scanBlkKernel2PiiS_S_,"a",@progbits
	.sectionflags	@""
	.align	4
.nv.constant0._Z14scanBlkKernel2PiiS_S_:
	.zero		928


//--------------------- .nv.constant0._Z13scanBlkKernelPiiS_S_ --------------------------
	.section	.nv.constant0._Z13scanBlkKernelPiiS_S_,"a",@progbits
	.sectionflags	@""
	.align	4
.nv.constant0._Z13scanBlkKernelPiiS_S_:
	.zero		928


//--------------------- SYMBOLS --------------------------

	.type		.nv.reservedSmem.offset0,@object
	.size		.nv.reservedSmem.offset0,0x4
	.type		.nv.reservedSmem.cap,@object
	.size		.nv.reservedSmem.cap,0x4
